//
// Generated by NVIDIA NVVM Compiler
//
// Compiler Build ID: CL-36424714
// Cuda compilation tools, release 13.0, V13.0.88
// Based on NVVM 20.0.0
//

.version 9.0
.target sm_100
.address_size 64

	// .globl	_Z14hello_from_gpuv
.extern .func  (.param .b32 func_retval0) vprintf
(
	.param .b64 vprintf_param_0,
	.param .b64 vprintf_param_1
)
;
.global .align 1 .b8 $str[30] = {72, 101, 108, 108, 111, 32, 87, 111, 114, 108, 100, 32, 102, 114, 111, 109, 32, 116, 104, 101, 32, 116, 104, 101, 32, 71, 80, 85, 10};
.global .align 1 .b8 $str$1[15] = {72, 111, 119, 32, 97, 114, 101, 32, 121, 111, 117, 32, 63, 10};
.global .align 1 .b8 $str$2[24] = {98, 105, 100, 58, 37, 100, 44, 32, 116, 105, 100, 58, 37, 100, 44, 32, 105, 100, 120, 58, 37, 100, 10};

.visible .entry _Z14hello_from_gpuv()
{
	.local .align 8 .b8 	__local_depot0[16];
	.reg .b64 	%SP;
	.reg .b64 	%SPL;
	.reg .b32 	%r<11>;
	.reg .b64 	%rd<9>;

	mov.u64 	%SPL, __local_depot0;
	cvta.local.u64 	%SP, %SPL;
	add.u64 	%rd1, %SP, 0;
	add.u64 	%rd2, %SPL, 0;
	mov.u64 	%rd3, $str;
	cvta.global.u64 	%rd4, %rd3;
	{ // callseq 0, 0
	.param .b64 param0;
	st.param.b64 	[param0], %rd4;
	.param .b64 param1;
	st.param.b64 	[param1], 0;
	.param .b32 retval0;
	call.uni (retval0), 
	vprintf, 
	(
	param0, 
	param1
	);
	ld.param.b32 	%r1, [retval0];
	} // callseq 0
	mov.u64 	%rd5, $str$1;
	cvta.global.u64 	%rd6, %rd5;
	{ // callseq 1, 0
	.param .b64 param0;
	st.param.b64 	[param0], %rd6;
	.param .b64 param1;
	st.param.b64 	[param1], 0;
	.param .b32 retval0;
	call.uni (retval0), 
	vprintf, 
	(
	param0, 
	param1
	);
	ld.param.b32 	%r3, [retval0];
	} // callseq 1
	mov.u32 	%r5, %ctaid.x;
	mov.u32 	%r6, %tid.x;
	mov.u32 	%r7, %ntid.x;
	mad.lo.s32 	%r8, %r5, %r7, %r6;
	st.local.v2.u32 	[%rd2], {%r5, %r6};
	st.local.u32 	[%rd2+8], %r8;
	mov.u64 	%rd7, $str$2;
	cvta.global.u64 	%rd8, %rd7;
	{ // callseq 2, 0
	.param .b64 param0;
	st.param.b64 	[param0], %rd8;
	.param .b64 param1;
	st.param.b64 	[param1], %rd1;
	.param .b32 retval0;
	call.uni (retval0), 
	vprintf, 
	(
	param0, 
	param1
	);
	ld.param.b32 	%r9, [retval0];
	} // callseq 2
	ret;

}


// ===== COMPILED SASS (sm_100) =====

	.target	sm_100

	.elftype	@"ET_EXEC"


//--------------------- .note.nv.tkinfo           --------------------------
	.section	.note.nv.tkinfo,"",@"SHT_NOTE"
	.sectionflags	@"SHF_NOTE_NV_TKINFO"
	.tkinfo
        /*0018*/ 	.word	0x00000002
        /*0030*/ 	.string	""
        /*0030*/ 	.string	"ptxas"
        /*0030*/ 	.string	"Cuda compilation tools, release 13.0, V13.0.88"
        /*0030*/ 	.string	"Build cuda_13.0.r13.0/compiler.36424714_0"
        /*0030*/ 	.string	"-arch sm_100 -m 64 "



//--------------------- .note.nv.cuinfo           --------------------------
	.section	.note.nv.cuinfo,"",@"SHT_NOTE"
	.sectionflags	@"SHF_NOTE_NV_CUINFO"
        /*0018*/ 	.short	0x0002
        /*001a*/ 	.short	0x0064
        /*001c*/ 	.short	0x0082
	.zero		2


//--------------------- .nv.info                  --------------------------
	.section	.nv.info,"",@"SHT_CUDA_INFO"
	.align	4


	//----- nvinfo : EIATTR_REGCOUNT
	.align		4
        /*0000*/ 	.byte	0x04, 0x2f
        /*0002*/ 	.short	(.L_4 - .L_3)
	.align		4
.L_3:
        /*0004*/ 	.word	index@(_Z14hello_from_gpuv)
        /*0008*/ 	.word	0x00000018


	//----- nvinfo : EIATTR_FRAME_SIZE
	.align		4
.L_4:
        /*000c*/ 	.byte	0x04, 0x11
        /*000e*/ 	.short	(.L_6 - .L_5)
	.align		4
.L_5:
        /*0010*/ 	.word	index@(_Z14hello_from_gpuv)
        /*0014*/ 	.word	0x00000010


	//----- nvinfo : EIATTR_MIN_STACK_SIZE
	.align		4
.L_6:
        /*0018*/ 	.byte	0x04, 0x12
        /*001a*/ 	.short	(.L_8 - .L_7)
	.align		4
.L_7:
        /*001c*/ 	.word	index@(_Z14hello_from_gpuv)
        /*0020*/ 	.word	0x00000010
.L_8:


//--------------------- .nv.compat                --------------------------
	.section	.nv.compat,"",@"SHT_CUDA_COMPAT_INFO"
	.align	4
        /*0000*/ 	.byte	0x02, 0x09, 0x00, 0x00, 0x02, 0x02, 0x01, 0x00, 0x02, 0x05, 0x05, 0x00, 0x03, 0x07, 0x01, 0x01
        /*0010*/ 	.byte	0x02, 0x03, 0x00, 0x00, 0x02, 0x06, 0x01, 0x00, 0x04, 0x0b, 0x08, 0x00, 0x09, 0x00, 0x00, 0x00
        /*0020*/ 	.byte	0x00, 0x00, 0x00, 0x00


//--------------------- .nv.info._Z14hello_from_gpuv --------------------------
	.section	.nv.info._Z14hello_from_gpuv,"",@"SHT_CUDA_INFO"
	.sectionflags	@""
	.align	4


	//----- nvinfo : EIATTR_CUDA_API_VERSION
	.align		4
        /*0000*/ 	.byte	0x04, 0x37
        /*0002*/ 	.short	(.L_10 - .L_9)
.L_9:
        /*0004*/ 	.word	0x00000082


	//----- nvinfo : EIATTR_SPARSE_MMA_MASK
	.align		4
.L_10:
        /*0008*/ 	.byte	0x03, 0x50
        /*000a*/ 	.short	0x0000


	//----- nvinfo : EIATTR_MAXREG_COUNT
	.align		4
        /*000c*/ 	.byte	0x03, 0x1b
        /*000e*/ 	.short	0x00ff


	//----- nvinfo : EIATTR_EXTERNS
	.align		4
        /*0010*/ 	.byte	0x04, 0x0f
        /*0012*/ 	.short	(.L_12 - .L_11)


	//   ....[0]....
	.align		4
.L_11:
        /*0014*/ 	.word	index@(vprintf)


	//----- nvinfo : EIATTR_MERCURY_ISA_VERSION
	.align		4
.L_12:
        /*0018*/ 	.byte	0x03, 0x5f
        /*001a*/ 	.short	0x0101


	//----- nvinfo : EIATTR_VRC_CTA_INIT_COUNT
	.align		4
        /*001c*/ 	.byte	0x02, 0x4a
	.zero		1
	.zero		1


	//----- nvinfo : EIATTR_SYSCALL_OFFSETS
	.align		4
        /*0020*/ 	.byte	0x04, 0x46
        /*0022*/ 	.short	(.L_14 - .L_13)


	//   ....[0]....
.L_13:
        /*0024*/ 	.word	0x000000d0


	//   ....[1]....
        /*0028*/ 	.word	0x00000140


	//   ....[2]....
        /*002c*/ 	.word	0x00000220


	//----- nvinfo : EIATTR_EXIT_INSTR_OFFSETS
	.align		4
.L_14:
        /*0030*/ 	.byte	0x04, 0x1c
        /*0032*/ 	.short	(.L_16 - .L_15)


	//   ....[0]....
.L_15:
        /*0034*/ 	.word	0x00000230


	//----- nvinfo : EIATTR_SW_WAR
	.align		4
.L_16:
        /*0038*/ 	.byte	0x04, 0x36
        /*003a*/ 	.short	(.L_18 - .L_17)
.L_17:
        /*003c*/ 	.word	0x00000008
.L_18:


//--------------------- .nv.callgraph             --------------------------
	.section	.nv.callgraph,"",@"SHT_CUDA_CALLGRAPH"
	.align	4
	.sectionentsize	8
	.align		4
        /*0000*/ 	.word	0x00000000
	.align		4
        /*0004*/ 	.word	0xffffffff
	.align		4
        /*0008*/ 	.word	index@(_Z14hello_from_gpuv)
	.align		4
        /*000c*/ 	.word	index@(vprintf)
	.align		4
        /*0010*/ 	.word	0x00000000
	.align		4
        /*0014*/ 	.word	0xfffffffe
	.align		4
        /*0018*/ 	.word	0x00000000
	.align		4
        /*001c*/ 	.word	0xfffffffd
	.align		4
        /*0020*/ 	.word	0x00000000
	.align		4
        /*0024*/ 	.word	0xfffffffc


//--------------------- .nv.constant4             --------------------------
	.section	.nv.constant4,"a",@progbits
	.align	8
	.align		8
.nv.constant4:
        /*0000*/ 	.dword	vprintf
	.align		8
        /*0008*/ 	.dword	$str
	.align		8
        /*0010*/ 	.dword	$str$1
	.align		8
        /*0018*/ 	.dword	$str$2


//--------------------- .text._Z14hello_from_gpuv --------------------------
	.section	.text._Z14hello_from_gpuv,"ax",@progbits
	.align	128
        .global         _Z14hello_from_gpuv
        .type           _Z14hello_from_gpuv,@function
        .size           _Z14hello_from_gpuv,(.L_x_4 - _Z14hello_from_gpuv)
        .other          _Z14hello_from_gpuv,@"STO_CUDA_ENTRY STV_DEFAULT"
_Z14hello_from_gpuv:
.text._Z14hello_from_gpuv:
[----:B------:R-:W0:Y:S01]  /*0000*/  LDC R1, c[0x0][0x37c] ;  /* 0x0000df00ff017b82 */ /* 0x000e220000000800 */
[----:B------:R-:W-:Y:S01]  /*0010*/  MOV R17, 0x0 ;  /* 0x0000000000117802 */ /* 0x000fe20000000f00 */
[----:B------:R-:W1:Y:S01]  /*0020*/  LDCU UR4, c[0x0][0x2f8] ;  /* 0x00005f00ff0477ac */ /* 0x000e620008000800 */
[----:B0-----:R-:W-:Y:S01]  /*0030*/  VIADD R1, R1, 0xfffffff0 ;  /* 0xfffffff001017836 */ /* 0x001fe20000000000 */
[----:B------:R-:W-:-:S04]  /*0040*/  CS2R R6, SRZ ;  /* 0x0000000000067805 */ /* 0x000fc8000001ff00 */
[----:B------:R0:W2:Y:S01]  /*0050*/  LDC.64 R8, c[0x4][R17] ;  /* 0x0100000011087b82 */ /* 0x0000a20000000a00 */
[----:B------:R-:W3:Y:S01]  /*0060*/  LDCU.64 UR6, c[0x4][0x8] ;  /* 0x01000100ff0677ac */ /* 0x000ee20008000a00 */
[----:B------:R-:W4:Y:S01]  /*0070*/  LDCU UR5, c[0x0][0x2fc] ;  /* 0x00005f80ff0577ac */ /* 0x000f220008000800 */
[----:B-1----:R-:W-:Y:S01]  /*0080*/  IADD3 R16, P0, PT, R1, UR4, RZ ;  /* 0x0000000401107c10 */ /* 0x002fe2000ff1e0ff */
[----:B---3--:R-:W-:Y:S02]  /*0090*/  IMAD.U32 R4, RZ, RZ, UR6 ;  /* 0x00000006ff047e24 */ /* 0x008fe4000f8e00ff */
[----:B------:R-:W-:Y:S01]  /*00a0*/  IMAD.U32 R5, RZ, RZ, UR7 ;  /* 0x00000007ff057e24 */ /* 0x000fe2000f8e00ff */
[----:B0---4-:R-:W-:-:S09]  /*00b0*/  IADD3.X R2, PT, PT, RZ, UR5, RZ, P0, !PT ;  /* 0x00000005ff027c10 */ /* 0x011fd200087fe4ff */
[----:B------:R-:W-:-:S07]  /*00c0*/  LEPC R20, `(.L_x_0) ;  /* 0x000000001014794e */ /* 0x000fce0000000000 */
[----:B--2---:R-:W-:Y:S05]  /*00d0*/  CALL.ABS.NOINC R8 ;  /* 0x0000000008007343 */ /* 0x004fea0003c00000 */
.L_x_0:
[----:B------:R0:W1:Y:S01]  /*00e0*/  LDC.64 R8, c[0x4][R17] ;  /* 0x0100000011087b82 */ /* 0x0000620000000a00 */
[----:B------:R-:W2:Y:S01]  /*00f0*/  LDCU.64 UR4, c[0x4][0x10] ;  /* 0x01000200ff0477ac */ /* 0x000ea20008000a00 */
[----:B------:R-:W-:Y:S01]  /*0100*/  CS2R R6, SRZ ;  /* 0x0000000000067805 */ /* 0x000fe2000001ff00 */
[----:B--2---:R-:W-:Y:S02]  /*0110*/  IMAD.U32 R4, RZ, RZ, UR4 ;  /* 0x00000004ff047e24 */ /* 0x004fe4000f8e00ff */
[----:B0-----:R-:W-:-:S07]  /*0120*/  IMAD.U32 R5, RZ, RZ, UR5 ;  /* 0x00000005ff057e24 */ /* 0x001fce000f8e00ff */
[----:B------:R-:W-:-:S07]  /*0130*/  LEPC R20, `(.L_x_1) ;  /* 0x000000001014794e */ /* 0x000fce0000000000 */
[----:B-1----:R-:W-:Y:S05]  /*0140*/  CALL.ABS.NOINC R8 ;  /* 0x0000000008007343 */ /* 0x002fea0003c00000 */
.L_x_1:
[----:B------:R-:W0:Y:S01]  /*0150*/  S2R R8, SR_CTAID.X ;  /* 0x0000000000087919 */ /* 0x000e220000002500 */
[----:B------:R-:W0:Y:S01]  /*0160*/  LDCU UR4, c[0x0][0x360] ;  /* 0x00006c00ff0477ac */ /* 0x000e220008000800 */
[----:B------:R1:W2:Y:S01]  /*0170*/  LDC.64 R10, c[0x4][R17] ;  /* 0x01000000110a7b82 */ /* 0x0002a20000000a00 */
[----:B------:R-:W-:Y:S01]  /*0180*/  IMAD.MOV.U32 R6, RZ, RZ, R16 ;  /* 0x000000ffff067224 */ /* 0x000fe200078e0010 */
[----:B------:R-:W0:Y:S01]  /*0190*/  S2R R9, SR_TID.X ;  /* 0x0000000000097919 */ /* 0x000e220000002100 */
[----:B------:R-:W-:Y:S01]  /*01a0*/  MOV R7, R2 ;  /* 0x0000000200077202 */ /* 0x000fe20000000f00 */
[----:B0-----:R-:W-:Y:S01]  /*01b0*/  IMAD R0, R8, UR4, R9 ;  /* 0x0000000408007c24 */ /* 0x001fe2000f8e0209 */
[----:B------:R1:W-:Y:S01]  /*01c0*/  STL.64 [R1], R8 ;  /* 0x0000000801007387 */ /* 0x0003e20000100a00 */
[----:B------:R-:W0:Y:S03]  /*01d0*/  LDCU.64 UR4, c[0x4][0x18] ;  /* 0x01000300ff0477ac */ /* 0x000e260008000a00 */
[----:B------:R1:W-:Y:S01]  /*01e0*/  STL [R1+0x8], R0 ;  /* 0x0000080001007387 */ /* 0x0003e20000100800 */
[----:B0-----:R-:W-:Y:S01]  /*01f0*/  MOV R4, UR4 ;  /* 0x0000000400047c02 */ /* 0x001fe20008000f00 */
[----:B-12---:R-:W-:-:S07]  /*0200*/  IMAD.U32 R5, RZ, RZ, UR5 ;  /* 0x00000005ff057e24 */ /* 0x006fce000f8e00ff */
[----:B------:R-:W-:-:S07]  /*0210*/  LEPC R20, `(.L_x_2) ;  /* 0x000000001014794e */ /* 0x000fce0000000000 */
[----:B------:R-:W-:Y:S05]  /*0220*/  CALL.ABS.NOINC R10 ;  /* 0x000000000a007343 */ /* 0x000fea0003c00000 */
.L_x_2:
[----:B------:R-:W-:Y:S05]  /*0230*/  EXIT ;  /* 0x000000000000794d */ /* 0x000fea0003800000 */
.L_x_3:
[----:B------:R-:W-:-:S00]  /*0240*/  BRA `(.L_x_3) ;  /* 0xfffffffc00fc7947 */ /* 0x000fc0000383ffff */
[----:B------:R-:W-:-:S00]  /*0250*/  NOP ;  /* 0x0000000000007918 */ /* 0x000fc00000000000 */
        /* <DEDUP_REMOVED lines=10> */
.L_x_4:


//--------------------- .nv.global.init           --------------------------
	.section	.nv.global.init,"aw",@progbits
.nv.global.init:
	.type		$str$1,@object
	.size		$str$1,($str$2 - $str$1)
$str$1:
        /*0000*/ 	.byte	0x48, 0x6f, 0x77, 0x20, 0x61, 0x72, 0x65, 0x20, 0x79, 0x6f, 0x75, 0x20, 0x3f, 0x0a, 0x00
	.type		$str$2,@object
	.size		$str$2,($str - $str$2)
$str$2:
        /*000f*/ 	.byte	0x62, 0x69, 0x64, 0x3a, 0x25, 0x64, 0x2c, 0x20, 0x74, 0x69, 0x64, 0x3a, 0x25, 0x64, 0x2c, 0x20
        /*001f*/ 	.byte	0x69, 0x64, 0x78, 0x3a, 0x25, 0x64, 0x0a, 0x00
	.type		$str,@object
	.size		$str,(.L_0 - $str)
$str:
        /*0027*/ 	.byte	0x48, 0x65, 0x6c, 0x6c, 0x6f, 0x20, 0x57, 0x6f, 0x72, 0x6c, 0x64, 0x20, 0x66, 0x72, 0x6f, 0x6d
        /*0037*/ 	.byte	0x20, 0x74, 0x68, 0x65, 0x20, 0x74, 0x68, 0x65, 0x20, 0x47, 0x50, 0x55, 0x0a, 0x00
.L_0:


//--------------------- .nv.shared.reserved.0     --------------------------
	.section	.nv.shared.reserved.0,"aw",@nobits
	.weak		__nv_reservedSMEM_offset_0_alias
	.size		__nv_reservedSMEM_offset_0_alias, 0, 64
	.other		__nv_reservedSMEM_offset_0_alias,@"STO_CUDA_RESERVED_SHARED STV_DEFAULT"
__nv_reservedSMEM_offset_0_alias:
	.zero		0
	.zero		64


//--------------------- .nv.constant0._Z14hello_from_gpuv --------------------------
	.section	.nv.constant0._Z14hello_from_gpuv,"a",@progbits
	.sectionflags	@""
	.align	4
.nv.constant0._Z14hello_from_gpuv:
	.zero		896


//--------------------- SYMBOLS --------------------------

	.type		.nv.reservedSmem.offset0,@object
	.size		.nv.reservedSmem.offset0,0x4
	.type		vprintf,@function
